	.headerflags	@"EF_CUDA_TEXMODE_UNIFIED EF_CUDA_64BIT_ADDRESS EF_CUDA_ACCELERATORS EF_CUDA_SM90 EF_CUDA_VIRTUAL_SM(EF_CUDA_SM90)"
	.elftype	@"ET_EXEC"


//--------------------- .nv.info                  --------------------------
	.section	.nv.info,"",@"SHT_CUDA_INFO"
	.align	4


	//----- nvinfo : EIATTR_REGCOUNT
	.align		4
        /*0000*/ 	.byte	0x04, 0x2f
        /*0002*/ 	.short	(.L_3 - .L_2)
	.align		4
.L_2:
        /*0004*/ 	.word	index@(triton_poi_fused__native_batch_norm_legit_no_training_relu_3)
        /*0008*/ 	.word	0x00000020


	//----- nvinfo : EIATTR_MIN_STACK_SIZE
	.align		4
.L_3:
        /*000c*/ 	.byte	0x04, 0x12
        /*000e*/ 	.short	(.L_5 - .L_4)
	.align		4
.L_4:
        /*0010*/ 	.word	index@(triton_poi_fused__native_batch_norm_legit_no_training_relu_3)
        /*0014*/ 	.word	0x00000000


	//----- nvinfo : EIATTR_FRAME_SIZE
	.align		4
.L_5:
        /*0018*/ 	.byte	0x04, 0x11
        /*001a*/ 	.short	(.L_7 - .L_6)
	.align		4
.L_6:
        /*001c*/ 	.word	index@(triton_poi_fused__native_batch_norm_legit_no_training_relu_3)
        /*0020*/ 	.word	0x00000000


	//----- nvinfo : EIATTR_MIN_STACK_SIZE
	.align		4
.L_7:
        /*0024*/ 	.byte	0x04, 0x12
        /*0026*/ 	.short	(.L_9 - .L_8)
	.align		4
.L_8:
        /*0028*/ 	.word	index@(triton_poi_fused__native_batch_norm_legit_no_training_relu_3)
        /*002c*/ 	.word	0x00000000
.L_9:


//--------------------- .nv.info.triton_poi_fused__native_batch_norm_legit_no_training_relu_3 --------------------------
	.section	.nv.info.triton_poi_fused__native_batch_norm_legit_no_training_relu_3,"",@"SHT_CUDA_INFO"
	.sectionflags	@""
	.align	4


	//----- nvinfo : EIATTR_CUDA_API_VERSION
	.align		4
        /*0000*/ 	.byte	0x04, 0x37
        /*0002*/ 	.short	(.L_11 - .L_10)
.L_10:
        /*0004*/ 	.word	0x0000007c


	//----- nvinfo : EIATTR_KPARAM_INFO
	.align		4
.L_11:
        /*0008*/ 	.byte	0x04, 0x17
        /*000a*/ 	.short	(.L_13 - .L_12)
.L_12:
        /*000c*/ 	.word	0x00000000
        /*0010*/ 	.short	0x0006
        /*0012*/ 	.short	0x0030
        /*0014*/ 	.byte	0x00, 0xf0, 0x11, 0x00


	//----- nvinfo : EIATTR_KPARAM_INFO
	.align		4
.L_13:
        /*0018*/ 	.byte	0x04, 0x17
        /*001a*/ 	.short	(.L_15 - .L_14)
.L_14:
        /*001c*/ 	.word	0x00000000
        /*0020*/ 	.short	0x0005
        /*0022*/ 	.short	0x0028
        /*0024*/ 	.byte	0x00, 0xf4, 0x21, 0x00


	//----- nvinfo : EIATTR_KPARAM_INFO
	.align		4
.L_15:
        /*0028*/ 	.byte	0x04, 0x17
        /*002a*/ 	.short	(.L_17 - .L_16)
.L_16:
        /*002c*/ 	.word	0x00000000
        /*0030*/ 	.short	0x0004
        /*0032*/ 	.short	0x0020
        /*0034*/ 	.byte	0x00, 0xf4, 0x21, 0x00


	//----- nvinfo : EIATTR_KPARAM_INFO
	.align		4
.L_17:
        /*0038*/ 	.byte	0x04, 0x17
        /*003a*/ 	.short	(.L_19 - .L_18)
.L_18:
        /*003c*/ 	.word	0x00000000
        /*0040*/ 	.short	0x0003
        /*0042*/ 	.short	0x0018
        /*0044*/ 	.byte	0x00, 0xf4, 0x21, 0x00


	//----- nvinfo : EIATTR_KPARAM_INFO
	.align		4
.L_19:
        /*0048*/ 	.byte	0x04, 0x17
        /*004a*/ 	.short	(.L_21 - .L_20)
.L_20:
        /*004c*/ 	.word	0x00000000
        /*0050*/ 	.short	0x0002
        /*0052*/ 	.short	0x0010
        /*0054*/ 	.byte	0x00, 0xf4, 0x21, 0x00


	//----- nvinfo : EIATTR_KPARAM_INFO
	.align		4
.L_21:
        /*0058*/ 	.byte	0x04, 0x17
        /*005a*/ 	.short	(.L_23 - .L_22)
.L_22:
        /*005c*/ 	.word	0x00000000
        /*0060*/ 	.short	0x0001
        /*0062*/ 	.short	0x0008
        /*0064*/ 	.byte	0x00, 0xf4, 0x21, 0x00


	//----- nvinfo : EIATTR_KPARAM_INFO
	.align		4
.L_23:
        /*0068*/ 	.byte	0x04, 0x17
        /*006a*/ 	.short	(.L_25 - .L_24)
.L_24:
        /*006c*/ 	.word	0x00000000
        /*0070*/ 	.short	0x0000
        /*0072*/ 	.short	0x0000
        /*0074*/ 	.byte	0x00, 0xf4, 0x21, 0x00


	//----- nvinfo : EIATTR_SPARSE_MMA_MASK
	.align		4
.L_25:
        /*0078*/ 	.byte	0x03, 0x50
        /*007a*/ 	.short	0x0000


	//----- nvinfo : EIATTR_MAXREG_COUNT
	.align		4
        /*007c*/ 	.byte	0x03, 0x1b
        /*007e*/ 	.short	0x00ff


	//----- nvinfo : EIATTR_EXIT_INSTR_OFFSETS
	.align		4
        /*0080*/ 	.byte	0x04, 0x1c
        /*0082*/ 	.short	(.L_27 - .L_26)


	//   ....[0]....
.L_26:
        /*0084*/ 	.word	0x000006c0


	//----- nvinfo : EIATTR_REQNTID
	.align		4
.L_27:
        /*0088*/ 	.byte	0x04, 0x10
        /*008a*/ 	.short	(.L_29 - .L_28)
.L_28:
        /*008c*/ 	.word	0x00000080
        /*0090*/ 	.word	0x00000001
        /*0094*/ 	.word	0x00000001


	//----- nvinfo : EIATTR_CBANK_PARAM_SIZE
	.align		4
.L_29:
        /*0098*/ 	.byte	0x03, 0x19
        /*009a*/ 	.short	0x0034


	//----- nvinfo : EIATTR_PARAM_CBANK
	.align		4
        /*009c*/ 	.byte	0x04, 0x0a
        /*009e*/ 	.short	(.L_31 - .L_30)
	.align		4
.L_30:
        /*00a0*/ 	.word	index@(.nv.constant0.triton_poi_fused__native_batch_norm_legit_no_training_relu_3)
        /*00a4*/ 	.short	0x0210
        /*00a6*/ 	.short	0x0034


	//----- nvinfo : EIATTR_SW_WAR
	.align		4
.L_31:
        /*00a8*/ 	.byte	0x04, 0x36
        /*00aa*/ 	.short	(.L_33 - .L_32)
.L_32:
        /*00ac*/ 	.word	0x00000008
.L_33:


//--------------------- .nv.callgraph             --------------------------
	.section	.nv.callgraph,"",@"SHT_CUDA_CALLGRAPH"
	.align	4
	.sectionentsize	8
	.align		4
        /*0000*/ 	.word	0x00000000
	.align		4
        /*0004*/ 	.word	0xffffffff
	.align		4
        /*0008*/ 	.word	0x00000000
	.align		4
        /*000c*/ 	.word	0xfffffffe
	.align		4
        /*0010*/ 	.word	0x00000000
	.align		4
        /*0014*/ 	.word	0xfffffffd
	.align		4
        /*0018*/ 	.word	0x00000000
	.align		4
        /*001c*/ 	.word	0xfffffffc


//--------------------- .nv.constant4             --------------------------
	.section	.nv.constant4,"a",@progbits
	.align	8
	.align		8
.nv.constant4:
        /*0000*/ 	.dword	_$_str
	.align		8
        /*0008*/ 	.dword	_$_str_$_2


//--------------------- .text.triton_poi_fused__native_batch_norm_legit_no_training_relu_3 --------------------------
	.section	.text.triton_poi_fused__native_batch_norm_legit_no_training_relu_3,"ax",@progbits
	.align	128
        .global         triton_poi_fused__native_batch_norm_legit_no_training_relu_3
        .type           triton_poi_fused__native_batch_norm_legit_no_training_relu_3,@function
        .size           triton_poi_fused__native_batch_norm_legit_no_training_relu_3,(.L_x_1 - triton_poi_fused__native_batch_norm_legit_no_training_relu_3)
        .other          triton_poi_fused__native_batch_norm_legit_no_training_relu_3,@"STO_CUDA_ENTRY STV_DEFAULT"
triton_poi_fused__native_batch_norm_legit_no_training_relu_3:
.text.triton_poi_fused__native_batch_norm_legit_no_training_relu_3:
[----:B------:R-:W-:Y:S01]  /*0000*/  LDC R1, c[0x0][0x28] ;  /* 0x00000a00ff017b82 */ /* 0x000fe20000000800 */
[----:B------:R-:W1:Y:S01]  /*0010*/  S2R R0, SR_TID.X ;  /* 0x0000000000007919 */ /* 0x000e620000002100 */
[----:B------:R-:W-:-:S06]  /*0020*/  ULDC.64 UR4, c[0x0][0x208] ;  /* 0x0000820000047ab9 */ /* 0x000fcc0000000a00 */
[----:B------:R-:W2:Y:S01]  /*0030*/  LDC.64 R16, c[0x0][0x218] ;  /* 0x00008600ff107b82 */ /* 0x000ea20000000a00 */
[----:B------:R-:W3:Y:S07]  /*0040*/  S2R R3, SR_CTAID.X ;  /* 0x0000000000037919 */ /* 0x000eee0000002500 */
[----:B------:R-:W4:Y:S08]  /*0050*/  LDC.64 R14, c[0x0][0x210] ;  /* 0x00008400ff0e7b82 */ /* 0x000f300000000a00 */
[----:B------:R-:W5:Y:S01]  /*0060*/  LDC.64 R12, c[0x0][0x230] ;  /* 0x00008c00ff0c7b82 */ /* 0x000f620000000a00 */
[----:B-1----:R-:W-:-:S02]  /*0070*/  SHF.L.U32 R0, R0, 0x2, RZ ;  /* 0x0000000200007819 */ /* 0x002fc400000006ff */
[----:B---3--:R-:W-:Y:S02]  /*0080*/  SHF.R.S32.HI R5, RZ, 0x15, R3 ;  /* 0x00000015ff057819 */ /* 0x008fe40000011403 */
[----:B------:R-:W-:Y:S02]  /*0090*/  LOP3.LUT R0, R0, 0x1fc, RZ, 0xc0, !PT ;  /* 0x000001fc00007812 */ /* 0x000fe400078ec0ff */
[----:B------:R-:W-:Y:S02]  /*00a0*/  SGXT R5, R5, 0x1 ;  /* 0x000000010505781a */ /* 0x000fe40000000200 */
[----:B------:R-:W-:Y:S02]  /*00b0*/  LEA R18, R3, R0, 0xa ;  /* 0x0000000003127211 */ /* 0x000fe400078e50ff */
[----:B------:R-:W1:Y:S02]  /*00c0*/  LDC.64 R2, c[0x0][0x220] ;  /* 0x00008800ff027b82 */ /* 0x000e640000000a00 */
[----:B------:R-:W-:-:S04]  /*00d0*/  LEA.HI R5, R5, R18, RZ, 0xf ;  /* 0x0000001205057211 */ /* 0x000fc800078f78ff */
[----:B------:R-:W-:Y:S02]  /*00e0*/  SHF.R.S32.HI R23, RZ, 0xf, R5 ;  /* 0x0000000fff177819 */ /* 0x000fe40000011405 */
[----:B------:R-:W-:Y:S02]  /*00f0*/  IADD3 R5, R5, 0x200, RZ ;  /* 0x0000020005057810 */ /* 0x000fe40007ffe0ff */
[----:B------:R-:W-:Y:S02]  /*0100*/  LEA.HI R0, R23, R23, RZ, 0x7 ;  /* 0x0000001717007211 */ /* 0x000fe400078f38ff */
[----:B------:R-:W-:Y:S02]  /*0110*/  SHF.R.S32.HI R5, RZ, 0xf, R5 ;  /* 0x0000000fff057819 */ /* 0x000fe40000011405 */
[----:B------:R-:W-:Y:S02]  /*0120*/  LOP3.LUT R0, R0, 0xffffff80, RZ, 0xc0, !PT ;  /* 0xffffff8000007812 */ /* 0x000fe400078ec0ff */
[----:B------:R-:W-:-:S02]  /*0130*/  LEA.HI R4, R5, R5, RZ, 0x7 ;  /* 0x0000000505047211 */ /* 0x000fc400078f38ff */
[----:B------:R-:W-:Y:S02]  /*0140*/  IADD3 R23, R23, -R0, RZ ;  /* 0x8000000017177210 */ /* 0x000fe40007ffe0ff */
[----:B------:R-:W-:-:S04]  /*0150*/  LOP3.LUT R4, R4, 0xffffff80, RZ, 0xc0, !PT ;  /* 0xffffff8004047812 */ /* 0x000fc800078ec0ff */
[----:B------:R-:W-:Y:S01]  /*0160*/  IADD3 R19, R5, -R4, RZ ;  /* 0x8000000405137210 */ /* 0x000fe20007ffe0ff */
[----:B-1----:R-:W-:-:S04]  /*0170*/  IMAD.WIDE R8, R23, 0x4, R2 ;  /* 0x0000000417087825 */ /* 0x002fc800078e0202 */
[----:B------:R-:W-:Y:S01]  /*0180*/  IMAD.WIDE R10, R19, 0x4, R2 ;  /* 0x00000004130a7825 */ /* 0x000fe200078e0202 */
[----:B------:R-:W3:Y:S01]  /*0190*/  LDG.E.EL R20, desc[UR4][R8.64] ;  /* 0x0000000408147981 */ /* 0x000ee2000c2e1900 */
[----:B------:R-:W1:Y:S03]  /*01a0*/  LDC.64 R2, c[0x0][0x228] ;  /* 0x00008a00ff027b82 */ /* 0x000e660000000a00 */
[----:B------:R-:W3:Y:S01]  /*01b0*/  LDG.E.EL R21, desc[UR4][R10.64] ;  /* 0x000000040a157981 */ /* 0x000ee2000c2e1900 */
[----:B--2---:R-:W-:-:S04]  /*01c0*/  IMAD.WIDE R26, R23, 0x4, R16 ;  /* 0x00000004171a7825 */ /* 0x004fc800078e0210 */
[----:B----4-:R-:W-:Y:S01]  /*01d0*/  IMAD.WIDE R14, R18, 0x4, R14 ;  /* 0x00000004120e7825 */ /* 0x010fe200078e020e */
[----:B------:R-:W2:Y:S04]  /*01e0*/  LDG.E.EL R0, desc[UR4][R26.64] ;  /* 0x000000041a007981 */ /* 0x000ea8000c2e1900 */
[----:B------:R-:W2:Y:S01]  /*01f0*/  LDG.E.128 R4, desc[UR4][R14.64] ;  /* 0x000000040e047981 */ /* 0x000ea2000c1e1d00 */
[----:B------:R-:W-:-:S03]  /*0200*/  IMAD.WIDE R16, R19, 0x4, R16 ;  /* 0x0000000413107825 */ /* 0x000fc600078e0210 */
[----:B------:R-:W4:Y:S04]  /*0210*/  LDG.E.128 R8, desc[UR4][R14.64+0x800] ;  /* 0x000800040e087981 */ /* 0x000f28000c1e1d00 */
[----:B------:R-:W4:Y:S01]  /*0220*/  LDG.E.EL R16, desc[UR4][R16.64] ;  /* 0x0000000410107981 */ /* 0x000f22000c2e1900 */
[----:B01----:R-:W-:-:S04]  /*0230*/  IMAD.WIDE R24, R23, 0x4, R2 ;  /* 0x0000000417187825 */ /* 0x003fc800078e0202 */
[----:B-----5:R-:W-:Y:S02]  /*0240*/  IMAD.WIDE R22, R23, 0x4, R12 ;  /* 0x0000000417167825 */ /* 0x020fe400078e020c */
[----:B------:R-:W5:Y:S04]  /*0250*/  LDG.E.EL R24, desc[UR4][R24.64] ;  /* 0x0000000418187981 */ /* 0x000f68000c2e1900 */
[----:B------:R-:W5:Y:S01]  /*0260*/  LDG.E.EL R23, desc[UR4][R22.64] ;  /* 0x0000000416177981 */ /* 0x000f62000c2e1900 */
[----:B------:R-:W-:-:S04]  /*0270*/  IMAD.WIDE R2, R19, 0x4, R2 ;  /* 0x0000000413027825 */ /* 0x000fc800078e0202 */
[----:B------:R-:W-:Y:S02]  /*0280*/  IMAD.WIDE R28, R19, 0x4, R12 ;  /* 0x00000004131c7825 */ /* 0x000fe400078e020c */
[----:B------:R0:W4:Y:S04]  /*0290*/  LDG.E.EL R12, desc[UR4][R2.64] ;  /* 0x00000004020c7981 */ /* 0x000128000c2e1900 */
[----:B------:R-:W4:Y:S01]  /*02a0*/  LDG.E.EL R13, desc[UR4][R28.64] ;  /* 0x000000041c0d7981 */ /* 0x000f22000c2e1900 */
[----:B0-----:R-:W-:Y:S01]  /*02b0*/  HFMA2.MMA R3, -RZ, RZ, 1.625, 0 ;  /* 0x3e800000ff037435 */ /* 0x001fe200000001ff */
[----:B---3--:R-:W-:-:S04]  /*02c0*/  FADD R20, R20, 9.9999997473787516356e-06 ;  /* 0x3727c5ac14147421 */ /* 0x008fc80000000000 */
[----:B------:R-:W0:Y:S01]  /*02d0*/  MUFU.SQRT R19, R20 ;  /* 0x0000001400137308 */ /* 0x000e220000002000 */
[----:B------:R-:W-:-:S07]  /*02e0*/  FADD R21, R21, 9.9999997473787516356e-06 ;  /* 0x3727c5ac15157421 */ /* 0x000fce0000000000 */
[----:B------:R-:W1:Y:S01]  /*02f0*/  MUFU.SQRT R25, R21 ;  /* 0x0000001500197308 */ /* 0x000e620000002000 */
[C---:B0-----:R-:W-:Y:S02]  /*0300*/  FSETP.GT.AND P0, PT, R19.reuse, 8.50705917302346158658e+37, PT ;  /* 0x7e8000001300780b */ /* 0x041fe40003f04000 */
[----:B------:R-:W-:Y:S02]  /*0310*/  FSETP.GEU.AND P2, PT, R19, 1.175494350822287508e-38, PT ;  /* 0x008000001300780b */ /* 0x000fe40003f4e000 */
[C---:B-1----:R-:W-:Y:S02]  /*0320*/  FSETP.GT.AND P1, PT, R25.reuse, 8.50705917302346158658e+37, PT ;  /* 0x7e8000001900780b */ /* 0x042fe40003f24000 */
[----:B------:R-:W-:-:S07]  /*0330*/  FSETP.GEU.AND P3, PT, R25, 1.175494350822287508e-38, PT ;  /* 0x008000001900780b */ /* 0x000fce0003f6e000 */
[----:B------:R-:W-:-:S04]  /*0340*/  @P0 FMUL R19, R19, 0.25 ;  /* 0x3e80000013130820 */ /* 0x000fc80000400000 */
[----:B------:R-:W-:Y:S01]  /*0350*/  @!P2 FMUL R19, R19, 16777216 ;  /* 0x4b8000001313a820 */ /* 0x000fe20000400000 */
[----:B------:R-:W-:-:S05]  /*0360*/  @P1 FMUL R25, R25, 0.25 ;  /* 0x3e80000019191820 */ /* 0x000fca0000400000 */
[----:B------:R-:W0:Y:S01]  /*0370*/  MUFU.RCP R19, R19 ;  /* 0x0000001300137308 */ /* 0x000e220000001000 */
[----:B------:R-:W-:Y:S01]  /*0380*/  @!P3 FMUL R25, R25, 16777216 ;  /* 0x4b8000001919b820 */ /* 0x000fe20000400000 */
[----:B------:R-:W-:-:S06]  /*0390*/  FSEL R2, R3, 1, P0 ;  /* 0x3f80000003027808 */ /* 0x000fcc0000000000 */
[----:B------:R-:W1:Y:S01]  /*03a0*/  MUFU.RCP R14, R25 ;  /* 0x00000019000e7308 */ /* 0x000e620000001000 */
[----:B------:R-:W-:Y:S01]  /*03b0*/  FSEL R3, R3, 1, P1 ;  /* 0x3f80000003037808 */ /* 0x000fe20000800000 */
[----:B------:R-:W-:Y:S01]  /*03c0*/  @!P2 FMUL R2, R2, 16777216 ;  /* 0x4b8000000202a820 */ /* 0x000fe20000400000 */
[----:B--2---:R-:W-:-:S03]  /*03d0*/  FADD R4, R4, -R0 ;  /* 0x8000000004047221 */ /* 0x004fc60000000000 */
[----:B------:R-:W-:Y:S01]  /*03e0*/  @!P3 FMUL R3, R3, 16777216 ;  /* 0x4b8000000303b820 */ /* 0x000fe20000400000 */
[----:B0-----:R-:W-:Y:S01]  /*03f0*/  FMUL R15, R19, R2 ;  /* 0x00000002130f7220 */ /* 0x001fe20000400000 */
[--C-:B------:R-:W-:Y:S01]  /*0400*/  FADD R20, R5, -R0.reuse ;  /* 0x8000000005147221 */ /* 0x100fe20000000000 */
[--C-:B------:R-:W-:Y:S01]  /*0410*/  FADD R6, R6, -R0.reuse ;  /* 0x8000000006067221 */ /* 0x100fe20000000000 */
[----:B------:R-:W-:Y:S01]  /*0420*/  FADD R0, R7, -R0 ;  /* 0x8000000007007221 */ /* 0x000fe20000000000 */
[C---:B------:R-:W-:Y:S01]  /*0430*/  FMUL R5, R15.reuse, R4 ;  /* 0x000000040f057220 */ /* 0x040fe20000400000 */
[C---:B------:R-:W-:Y:S01]  /*0440*/  FMUL R4, R15.reuse, R20 ;  /* 0x000000140f047220 */ /* 0x040fe20000400000 */
[----:B-1----:R-:W-:Y:S02]  /*0450*/  FMUL R14, R14, R3 ;  /* 0x000000030e0e7220 */ /* 0x002fe40000400000 */
[----:B------:R-:W0:Y:S01]  /*0460*/  LDC.64 R2, c[0x0][0x238] ;  /* 0x00008e00ff027b82 */ /* 0x000e220000000a00 */
[C---:B------:R-:W-:Y:S01]  /*0470*/  FMUL R20, R15.reuse, R6 ;  /* 0x000000060f147220 */ /* 0x040fe20000400000 */
[----:B------:R-:W-:Y:S01]  /*0480*/  FMUL R6, R15, R0 ;  /* 0x000000000f067220 */ /* 0x000fe20000400000 */
[--C-:B----4-:R-:W-:Y:S01]  /*0490*/  FADD R7, R8, -R16.reuse ;  /* 0x8000001008077221 */ /* 0x110fe20000000000 */
[--C-:B------:R-:W-:Y:S01]  /*04a0*/  FADD R9, R9, -R16.reuse ;  /* 0x8000001009097221 */ /* 0x100fe20000000000 */
[--C-:B------:R-:W-:Y:S01]  /*04b0*/  FADD R15, R10, -R16.reuse ;  /* 0x800000100a0f7221 */ /* 0x100fe20000000000 */
[C-C-:B-----5:R-:W-:Y:S01]  /*04c0*/  FFMA R0, R24.reuse, R5, R23.reuse ;  /* 0x0000000518007223 */ /* 0x160fe20000000017 */
[----:B------:R-:W-:Y:S01]  /*04d0*/  FADD R11, R11, -R16 ;  /* 0x800000100b0b7221 */ /* 0x000fe20000000000 */
[C-C-:B------:R-:W-:Y:S01]  /*04e0*/  FFMA R4, R24.reuse, R4, R23.reuse ;  /* 0x0000000418047223 */ /* 0x140fe20000000017 */
[C-C-:B------:R-:W-:Y:S01]  /*04f0*/  FFMA R5, R24.reuse, R20, R23.reuse ;  /* 0x0000001418057223 */ /* 0x140fe20000000017 */
[----:B------:R-:W-:Y:S01]  /*0500*/  FFMA R23, R24, R6, R23 ;  /* 0x0000000618177223 */ /* 0x000fe20000000017 */
[C---:B------:R-:W-:Y:S01]  /*0510*/  FMUL R7, R14.reuse, R7 ;  /* 0x000000070e077220 */ /* 0x040fe20000400000 */
[C---:B------:R-:W-:Y:S01]  /*0520*/  FMUL R8, R14.reuse, R9 ;  /* 0x000000090e087220 */ /* 0x040fe20000400000 */
[C---:B------:R-:W-:Y:S01]  /*0530*/  FMUL R6, R14.reuse, R15 ;  /* 0x0000000f0e067220 */ /* 0x040fe20000400000 */
[----:B------:R-:W-:Y:S01]  /*0540*/  FMUL R14, R14, R11 ;  /* 0x0000000b0e0e7220 */ /* 0x000fe20000400000 */
[C-C-:B------:R-:W-:Y:S01]  /*0550*/  FFMA R9, R12.reuse, R7, R13.reuse ;  /* 0x000000070c097223 */ /* 0x140fe2000000000d */
[C-C-:B------:R-:W-:Y:S01]  /*0560*/  FFMA R8, R12.reuse, R8, R13.reuse ;  /* 0x000000080c087223 */ /* 0x140fe2000000000d */
[C-C-:B------:R-:W-:Y:S01]  /*0570*/  FFMA R10, R12.reuse, R6, R13.reuse ;  /* 0x000000060c0a7223 */ /* 0x140fe2000000000d */
[----:B------:R-:W-:Y:S01]  /*0580*/  FFMA R14, R12, R14, R13 ;  /* 0x0000000e0c0e7223 */ /* 0x000fe2000000000d */
[----:B------:R-:W-:-:S02]  /*0590*/  FSETP.GEU.AND P6, PT, R23, RZ, PT ;  /* 0x000000ff1700720b */ /* 0x000fc40003fce000 */
[----:B------:R-:W-:Y:S02]  /*05a0*/  FSETP.GEU.AND P0, PT, R5, RZ, PT ;  /* 0x000000ff0500720b */ /* 0x000fe40003f0e000 */
[----:B------:R-:W-:Y:S02]  /*05b0*/  FSETP.GEU.AND P1, PT, R4, RZ, PT ;  /* 0x000000ff0400720b */ /* 0x000fe40003f2e000 */
[----:B------:R-:W-:Y:S02]  /*05c0*/  FSETP.GEU.AND P3, PT, R14, RZ, PT ;  /* 0x000000ff0e00720b */ /* 0x000fe40003f6e000 */
[----:B------:R-:W-:Y:S02]  /*05d0*/  SEL R7, R23, RZ, P6 ;  /* 0x000000ff17077207 */ /* 0x000fe40003000000 */
[----:B------:R-:W-:Y:S02]  /*05e0*/  FSETP.GEU.AND P2, PT, R0, RZ, PT ;  /* 0x000000ff0000720b */ /* 0x000fe40003f4e000 */
[----:B------:R-:W-:-:S02]  /*05f0*/  FSETP.GEU.AND P4, PT, R10, RZ, PT ;  /* 0x000000ff0a00720b */ /* 0x000fc40003f8e000 */
[----:B------:R-:W-:Y:S02]  /*0600*/  FSETP.GEU.AND P5, PT, R9, RZ, PT ;  /* 0x000000ff0900720b */ /* 0x000fe40003fae000 */
[----:B------:R-:W-:Y:S02]  /*0610*/  FSETP.GEU.AND P6, PT, R8, RZ, PT ;  /* 0x000000ff0800720b */ /* 0x000fe40003fce000 */
[----:B------:R-:W-:Y:S01]  /*0620*/  SEL R6, R5, RZ, P0 ;  /* 0x000000ff05067207 */ /* 0x000fe20000000000 */
[----:B0-----:R-:W-:Y:S01]  /*0630*/  IMAD.WIDE R2, R18, 0x4, R2 ;  /* 0x0000000412027825 */ /* 0x001fe200078e0202 */
[----:B------:R-:W-:Y:S02]  /*0640*/  SEL R5, R4, RZ, P1 ;  /* 0x000000ff04057207 */ /* 0x000fe40000800000 */
[----:B------:R-:W-:Y:S02]  /*0650*/  SEL R15, R14, RZ, P3 ;  /* 0x000000ff0e0f7207 */ /* 0x000fe40001800000 */
[----:B------:R-:W-:-:S02]  /*0660*/  SEL R4, R0, RZ, P2 ;  /* 0x000000ff00047207 */ /* 0x000fc40001000000 */
[----:B------:R-:W-:Y:S02]  /*0670*/  SEL R14, R10, RZ, P4 ;  /* 0x000000ff0a0e7207 */ /* 0x000fe40002000000 */
[----:B------:R-:W-:Y:S02]  /*0680*/  SEL R12, R9, RZ, P5 ;  /* 0x000000ff090c7207 */ /* 0x000fe40002800000 */
[----:B------:R-:W-:Y:S01]  /*0690*/  SEL R13, R8, RZ, P6 ;  /* 0x000000ff080d7207 */ /* 0x000fe20003000000 */
[----:B------:R-:W-:Y:S04]  /*06a0*/  STG.E.128 desc[UR4][R2.64], R4 ;  /* 0x0000000402007986 */ /* 0x000fe8000c101d04 */
[----:B------:R-:W-:Y:S01]  /*06b0*/  STG.E.128 desc[UR4][R2.64+0x800], R12 ;  /* 0x0008000c02007986 */ /* 0x000fe2000c101d04 */
[----:B------:R-:W-:Y:S05]  /*06c0*/  EXIT ;  /* 0x000000000000794d */ /* 0x000fea0003800000 */
.L_x_0:
[----:B------:R-:W-:-:S00]  /*06d0*/  BRA `(.L_x_0) ;  /* 0xfffffffc00fc7947 */ /* 0x000fc0000383ffff */
[----:B------:R-:W-:-:S00]  /*06e0*/  NOP ;  /* 0x0000000000007918 */ /* 0x000fc00000000000 */
        /* <DEDUP_REMOVED lines=9> */
.L_x_1:


//--------------------- .nv.global.init           --------------------------
	.section	.nv.global.init,"aw",@progbits
.nv.global.init:
	.type		_$_str,@object
	.size		_$_str,(_$_str_$_2 - _$_str)
_$_str:
        /*0000*/ 	.byte	0x5f, 0x5f, 0x43, 0x55, 0x44, 0x41, 0x5f, 0x46, 0x54, 0x5a, 0x00
	.type		_$_str_$_2,@object
	.size		_$_str_$_2,(.L_1 - _$_str_$_2)
_$_str_$_2:
        /*000b*/ 	.byte	0x5f, 0x5f, 0x43, 0x55, 0x44, 0x41, 0x5f, 0x50, 0x52, 0x45, 0x43, 0x5f, 0x53, 0x51, 0x52, 0x54
        /*001b*/ 	.byte	0x00
.L_1:


//--------------------- .nv.constant0.triton_poi_fused__native_batch_norm_legit_no_training_relu_3 --------------------------
	.section	.nv.constant0.triton_poi_fused__native_batch_norm_legit_no_training_relu_3,"a",@progbits
	.sectionflags	@""
	.align	4
.nv.constant0.triton_poi_fused__native_batch_norm_legit_no_training_relu_3:
	.zero		580
